//
// Generated by NVIDIA NVVM Compiler
//
// Compiler Build ID: CL-36424714
// Cuda compilation tools, release 13.0, V13.0.88
// Based on NVVM 20.0.0
//

.version 9.0
.target sm_100
.address_size 64

	// .globl	_Z27qnn_features_to_anim_kernelPKtP6__halfiiif

.visible .entry _Z27qnn_features_to_anim_kernelPKtP6__halfiiif(
	.param .u64 .ptr .align 1 _Z27qnn_features_to_anim_kernelPKtP6__halfiiif_param_0,
	.param .u64 .ptr .align 1 _Z27qnn_features_to_anim_kernelPKtP6__halfiiif_param_1,
	.param .u32 _Z27qnn_features_to_anim_kernelPKtP6__halfiiif_param_2,
	.param .u32 _Z27qnn_features_to_anim_kernelPKtP6__halfiiif_param_3,
	.param .u32 _Z27qnn_features_to_anim_kernelPKtP6__halfiiif_param_4,
	.param .f32 _Z27qnn_features_to_anim_kernelPKtP6__halfiiif_param_5
)
{
	.reg .pred 	%p<20>;
	.reg .b16 	%rs<32>;
	.reg .b32 	%r<48>;
	.reg .b32 	%f<86>;
	.reg .b64 	%rd<46>;

	ld.param.u64 	%rd14, [_Z27qnn_features_to_anim_kernelPKtP6__halfiiif_param_0];
	ld.param.u64 	%rd15, [_Z27qnn_features_to_anim_kernelPKtP6__halfiiif_param_1];
	ld.param.u32 	%r30, [_Z27qnn_features_to_anim_kernelPKtP6__halfiiif_param_2];
	ld.param.u32 	%r28, [_Z27qnn_features_to_anim_kernelPKtP6__halfiiif_param_3];
	ld.param.u32 	%r29, [_Z27qnn_features_to_anim_kernelPKtP6__halfiiif_param_4];
	ld.param.f32 	%f14, [_Z27qnn_features_to_anim_kernelPKtP6__halfiiif_param_5];
	cvta.to.global.u64 	%rd1, %rd14;
	cvta.to.global.u64 	%rd2, %rd15;
	mov.u32 	%r31, %ctaid.x;
	mov.u32 	%r32, %ntid.x;
	mov.u32 	%r33, %tid.x;
	mad.lo.s32 	%r1, %r31, %r32, %r33;
	setp.ge.s32 	%p1, %r1, %r30;
	@%p1 bra 	$L__BB0_26;
	mul.lo.s32 	%r34, %r28, %r1;
	cvt.s64.s32 	%rd3, %r34;
	mul.lo.s32 	%r35, %r29, %r1;
	cvt.s64.s32 	%rd4, %r35;
	setp.lt.s32 	%p2, %r28, 1;
	mov.f32 	%f85, 0f00000000;
	@%p2 bra 	$L__BB0_14;
	and.b32  	%r2, %r28, 15;
	setp.lt.u32 	%p3, %r28, 16;
	mov.f32 	%f85, 0f00000000;
	mov.b32 	%r41, 0;
	@%p3 bra 	$L__BB0_5;
	and.b32  	%r41, %r28, 2147483632;
	neg.s32 	%r39, %r41;
	shl.b64 	%rd16, %rd3, 1;
	add.s64 	%rd17, %rd16, %rd1;
	add.s64 	%rd43, %rd17, 16;
	mov.f32 	%f85, 0f00000000;
$L__BB0_4:
	.pragma "nounroll";
	ld.global.nc.u16 	%rs2, [%rd43+-16];
	cvt.rn.f32.u16 	%f19, %rs2;
	fma.rn.f32 	%f20, %f14, %f19, %f85;
	ld.global.nc.u16 	%rs3, [%rd43+-14];
	cvt.rn.f32.u16 	%f21, %rs3;
	fma.rn.f32 	%f22, %f14, %f21, %f20;
	ld.global.nc.u16 	%rs4, [%rd43+-12];
	cvt.rn.f32.u16 	%f23, %rs4;
	fma.rn.f32 	%f24, %f14, %f23, %f22;
	ld.global.nc.u16 	%rs5, [%rd43+-10];
	cvt.rn.f32.u16 	%f25, %rs5;
	fma.rn.f32 	%f26, %f14, %f25, %f24;
	ld.global.nc.u16 	%rs6, [%rd43+-8];
	cvt.rn.f32.u16 	%f27, %rs6;
	fma.rn.f32 	%f28, %f14, %f27, %f26;
	ld.global.nc.u16 	%rs7, [%rd43+-6];
	cvt.rn.f32.u16 	%f29, %rs7;
	fma.rn.f32 	%f30, %f14, %f29, %f28;
	ld.global.nc.u16 	%rs8, [%rd43+-4];
	cvt.rn.f32.u16 	%f31, %rs8;
	fma.rn.f32 	%f32, %f14, %f31, %f30;
	ld.global.nc.u16 	%rs9, [%rd43+-2];
	cvt.rn.f32.u16 	%f33, %rs9;
	fma.rn.f32 	%f34, %f14, %f33, %f32;
	ld.global.nc.u16 	%rs10, [%rd43];
	cvt.rn.f32.u16 	%f35, %rs10;
	fma.rn.f32 	%f36, %f14, %f35, %f34;
	ld.global.nc.u16 	%rs11, [%rd43+2];
	cvt.rn.f32.u16 	%f37, %rs11;
	fma.rn.f32 	%f38, %f14, %f37, %f36;
	ld.global.nc.u16 	%rs12, [%rd43+4];
	cvt.rn.f32.u16 	%f39, %rs12;
	fma.rn.f32 	%f40, %f14, %f39, %f38;
	ld.global.nc.u16 	%rs13, [%rd43+6];
	cvt.rn.f32.u16 	%f41, %rs13;
	fma.rn.f32 	%f42, %f14, %f41, %f40;
	ld.global.nc.u16 	%rs14, [%rd43+8];
	cvt.rn.f32.u16 	%f43, %rs14;
	fma.rn.f32 	%f44, %f14, %f43, %f42;
	ld.global.nc.u16 	%rs15, [%rd43+10];
	cvt.rn.f32.u16 	%f45, %rs15;
	fma.rn.f32 	%f46, %f14, %f45, %f44;
	ld.global.nc.u16 	%rs16, [%rd43+12];
	cvt.rn.f32.u16 	%f47, %rs16;
	fma.rn.f32 	%f48, %f14, %f47, %f46;
	ld.global.nc.u16 	%rs17, [%rd43+14];
	cvt.rn.f32.u16 	%f49, %rs17;
	fma.rn.f32 	%f85, %f14, %f49, %f48;
	add.s32 	%r39, %r39, 16;
	add.s64 	%rd43, %rd43, 32;
	setp.ne.s32 	%p4, %r39, 0;
	@%p4 bra 	$L__BB0_4;
$L__BB0_5:
	setp.eq.s32 	%p5, %r2, 0;
	@%p5 bra 	$L__BB0_14;
	and.b32  	%r8, %r28, 7;
	setp.lt.u32 	%p6, %r2, 8;
	@%p6 bra 	$L__BB0_8;
	cvt.u64.u32 	%rd18, %r41;
	add.s64 	%rd19, %rd18, %rd3;
	shl.b64 	%rd20, %rd19, 1;
	add.s64 	%rd21, %rd1, %rd20;
	ld.global.nc.u16 	%rs18, [%rd21];
	cvt.rn.f32.u16 	%f51, %rs18;
	fma.rn.f32 	%f52, %f14, %f51, %f85;
	ld.global.nc.u16 	%rs19, [%rd21+2];
	cvt.rn.f32.u16 	%f53, %rs19;
	fma.rn.f32 	%f54, %f14, %f53, %f52;
	ld.global.nc.u16 	%rs20, [%rd21+4];
	cvt.rn.f32.u16 	%f55, %rs20;
	fma.rn.f32 	%f56, %f14, %f55, %f54;
	ld.global.nc.u16 	%rs21, [%rd21+6];
	cvt.rn.f32.u16 	%f57, %rs21;
	fma.rn.f32 	%f58, %f14, %f57, %f56;
	ld.global.nc.u16 	%rs22, [%rd21+8];
	cvt.rn.f32.u16 	%f59, %rs22;
	fma.rn.f32 	%f60, %f14, %f59, %f58;
	ld.global.nc.u16 	%rs23, [%rd21+10];
	cvt.rn.f32.u16 	%f61, %rs23;
	fma.rn.f32 	%f62, %f14, %f61, %f60;
	ld.global.nc.u16 	%rs24, [%rd21+12];
	cvt.rn.f32.u16 	%f63, %rs24;
	fma.rn.f32 	%f64, %f14, %f63, %f62;
	ld.global.nc.u16 	%rs25, [%rd21+14];
	cvt.rn.f32.u16 	%f65, %rs25;
	fma.rn.f32 	%f85, %f14, %f65, %f64;
	add.s32 	%r41, %r41, 8;
$L__BB0_8:
	setp.eq.s32 	%p7, %r8, 0;
	@%p7 bra 	$L__BB0_14;
	and.b32  	%r11, %r28, 3;
	setp.lt.u32 	%p8, %r8, 4;
	@%p8 bra 	$L__BB0_11;
	cvt.u64.u32 	%rd22, %r41;
	add.s64 	%rd23, %rd22, %rd3;
	shl.b64 	%rd24, %rd23, 1;
	add.s64 	%rd25, %rd1, %rd24;
	ld.global.nc.u16 	%rs26, [%rd25];
	cvt.rn.f32.u16 	%f67, %rs26;
	fma.rn.f32 	%f68, %f14, %f67, %f85;
	ld.global.nc.u16 	%rs27, [%rd25+2];
	cvt.rn.f32.u16 	%f69, %rs27;
	fma.rn.f32 	%f70, %f14, %f69, %f68;
	ld.global.nc.u16 	%rs28, [%rd25+4];
	cvt.rn.f32.u16 	%f71, %rs28;
	fma.rn.f32 	%f72, %f14, %f71, %f70;
	ld.global.nc.u16 	%rs29, [%rd25+6];
	cvt.rn.f32.u16 	%f73, %rs29;
	fma.rn.f32 	%f85, %f14, %f73, %f72;
	add.s32 	%r41, %r41, 4;
$L__BB0_11:
	setp.eq.s32 	%p9, %r11, 0;
	@%p9 bra 	$L__BB0_14;
	cvt.u64.u32 	%rd26, %r41;
	add.s64 	%rd27, %rd3, %rd26;
	shl.b64 	%rd28, %rd27, 1;
	add.s64 	%rd44, %rd1, %rd28;
	neg.s32 	%r43, %r11;
$L__BB0_13:
	.pragma "nounroll";
	ld.global.nc.u16 	%rs30, [%rd44];
	cvt.rn.f32.u16 	%f74, %rs30;
	fma.rn.f32 	%f85, %f14, %f74, %f85;
	add.s64 	%rd44, %rd44, 2;
	add.s32 	%r43, %r43, 1;
	setp.ne.s32 	%p10, %r43, 0;
	@%p10 bra 	$L__BB0_13;
$L__BB0_14:
	cvt.rn.f32.s32 	%f76, %r28;
	div.rn.f32 	%f75, %f85, %f76;
	// begin inline asm
	{  cvt.rn.f16.f32 %rs31, %f75;}

	// end inline asm
	setp.lt.s32 	%p11, %r29, 1;
	@%p11 bra 	$L__BB0_26;
	and.b32  	%r17, %r29, 7;
	setp.lt.u32 	%p12, %r29, 8;
	mov.b32 	%r46, 0;
	@%p12 bra 	$L__BB0_18;
	and.b32  	%r46, %r29, 2147483640;
	neg.s32 	%r44, %r46;
	shl.b64 	%rd29, %rd4, 1;
	add.s64 	%rd30, %rd29, %rd2;
	add.s64 	%rd45, %rd30, 8;
$L__BB0_17:
	.pragma "nounroll";
	st.global.u16 	[%rd45+-8], %rs31;
	st.global.u16 	[%rd45+-6], %rs31;
	st.global.u16 	[%rd45+-4], %rs31;
	st.global.u16 	[%rd45+-2], %rs31;
	st.global.u16 	[%rd45], %rs31;
	st.global.u16 	[%rd45+2], %rs31;
	st.global.u16 	[%rd45+4], %rs31;
	st.global.u16 	[%rd45+6], %rs31;
	add.s32 	%r44, %r44, 8;
	add.s64 	%rd45, %rd45, 16;
	setp.ne.s32 	%p13, %r44, 0;
	@%p13 bra 	$L__BB0_17;
$L__BB0_18:
	setp.eq.s32 	%p14, %r17, 0;
	@%p14 bra 	$L__BB0_26;
	and.b32  	%r23, %r29, 3;
	setp.lt.u32 	%p15, %r17, 4;
	@%p15 bra 	$L__BB0_21;
	cvt.u64.u32 	%rd31, %r46;
	add.s64 	%rd32, %rd31, %rd4;
	shl.b64 	%rd33, %rd32, 1;
	add.s64 	%rd34, %rd2, %rd33;
	st.global.u16 	[%rd34], %rs31;
	st.global.u16 	[%rd34+2], %rs31;
	st.global.u16 	[%rd34+4], %rs31;
	st.global.u16 	[%rd34+6], %rs31;
	add.s32 	%r46, %r46, 4;
$L__BB0_21:
	setp.eq.s32 	%p16, %r23, 0;
	@%p16 bra 	$L__BB0_26;
	setp.eq.s32 	%p17, %r23, 1;
	@%p17 bra 	$L__BB0_24;
	cvt.u64.u32 	%rd35, %r46;
	add.s64 	%rd36, %rd35, %rd4;
	shl.b64 	%rd37, %rd36, 1;
	add.s64 	%rd38, %rd2, %rd37;
	st.global.u16 	[%rd38], %rs31;
	st.global.u16 	[%rd38+2], %rs31;
	add.s32 	%r46, %r46, 2;
$L__BB0_24:
	and.b32  	%r38, %r29, 1;
	setp.eq.b32 	%p18, %r38, 1;
	not.pred 	%p19, %p18;
	@%p19 bra 	$L__BB0_26;
	cvt.u64.u32 	%rd39, %r46;
	add.s64 	%rd40, %rd39, %rd4;
	shl.b64 	%rd41, %rd40, 1;
	add.s64 	%rd42, %rd2, %rd41;
	st.global.u16 	[%rd42], %rs31;
$L__BB0_26:
	ret;

}


// ===== COMPILED SASS (sm_100) =====

	.target	sm_100

	.elftype	@"ET_EXEC"


//--------------------- .note.nv.tkinfo           --------------------------
	.section	.note.nv.tkinfo,"",@"SHT_NOTE"
	.sectionflags	@"SHF_NOTE_NV_TKINFO"
	.tkinfo
        /*0018*/ 	.word	0x00000002
        /*0030*/ 	.string	""
        /*0030*/ 	.string	"ptxas"
        /*0030*/ 	.string	"Cuda compilation tools, release 13.0, V13.0.88"
        /*0030*/ 	.string	"Build cuda_13.0.r13.0/compiler.36424714_0"
        /*0030*/ 	.string	"-arch sm_100 -m 64 "



//--------------------- .note.nv.cuinfo           --------------------------
	.section	.note.nv.cuinfo,"",@"SHT_NOTE"
	.sectionflags	@"SHF_NOTE_NV_CUINFO"
        /*0018*/ 	.short	0x0002
        /*001a*/ 	.short	0x0064
        /*001c*/ 	.short	0x0082
	.zero		2


//--------------------- .nv.info                  --------------------------
	.section	.nv.info,"",@"SHT_CUDA_INFO"
	.align	4


	//----- nvinfo : EIATTR_REGCOUNT
	.align		4
        /*0000*/ 	.byte	0x04, 0x2f
        /*0002*/ 	.short	(.L_1 - .L_0)
	.align		4
.L_0:
        /*0004*/ 	.word	index@(_Z27qnn_features_to_anim_kernelPKtP6__halfiiif)
        /*0008*/ 	.word	0x0000001a


	//----- nvinfo : EIATTR_FRAME_SIZE
	.align		4
.L_1:
        /*000c*/ 	.byte	0x04, 0x11
        /*000e*/ 	.short	(.L_3 - .L_2)
	.align		4
.L_2:
        /*0010*/ 	.word	index@($__internal_0_$__cuda_sm3x_div_rn_noftz_f32_slowpath)
        /*0014*/ 	.word	0x00000000


	//----- nvinfo : EIATTR_FRAME_SIZE
	.align		4
.L_3:
        /*0018*/ 	.byte	0x04, 0x11
        /*001a*/ 	.short	(.L_5 - .L_4)
	.align		4
.L_4:
        /*001c*/ 	.word	index@(_Z27qnn_features_to_anim_kernelPKtP6__halfiiif)
        /*0020*/ 	.word	0x00000000


	//----- nvinfo : EIATTR_MIN_STACK_SIZE
	.align		4
.L_5:
        /*0024*/ 	.byte	0x04, 0x12
        /*0026*/ 	.short	(.L_7 - .L_6)
	.align		4
.L_6:
        /*0028*/ 	.word	index@(_Z27qnn_features_to_anim_kernelPKtP6__halfiiif)
        /*002c*/ 	.word	0x00000000
.L_7:


//--------------------- .nv.compat                --------------------------
	.section	.nv.compat,"",@"SHT_CUDA_COMPAT_INFO"
	.align	4
        /*0000*/ 	.byte	0x02, 0x09, 0x00, 0x00, 0x02, 0x02, 0x01, 0x00, 0x02, 0x05, 0x05, 0x00, 0x03, 0x07, 0x01, 0x01
        /*0010*/ 	.byte	0x02, 0x03, 0x00, 0x00, 0x02, 0x06, 0x01, 0x00, 0x04, 0x0b, 0x08, 0x00, 0x01, 0x00, 0x00, 0x00
        /*0020*/ 	.byte	0x00, 0x00, 0x00, 0x00


//--------------------- .nv.info._Z27qnn_features_to_anim_kernelPKtP6__halfiiif --------------------------
	.section	.nv.info._Z27qnn_features_to_anim_kernelPKtP6__halfiiif,"",@"SHT_CUDA_INFO"
	.sectionflags	@""
	.align	4


	//----- nvinfo : EIATTR_CUDA_API_VERSION
	.align		4
        /*0000*/ 	.byte	0x04, 0x37
        /*0002*/ 	.short	(.L_9 - .L_8)
.L_8:
        /*0004*/ 	.word	0x00000082


	//----- nvinfo : EIATTR_KPARAM_INFO
	.align		4
.L_9:
        /*0008*/ 	.byte	0x04, 0x17
        /*000a*/ 	.short	(.L_11 - .L_10)
.L_10:
        /*000c*/ 	.word	0x00000000
        /*0010*/ 	.short	0x0005
        /*0012*/ 	.short	0x001c
        /*0014*/ 	.byte	0x00, 0xf0, 0x11, 0x00


	//----- nvinfo : EIATTR_KPARAM_INFO
	.align		4
.L_11:
        /*0018*/ 	.byte	0x04, 0x17
        /*001a*/ 	.short	(.L_13 - .L_12)
.L_12:
        /*001c*/ 	.word	0x00000000
        /*0020*/ 	.short	0x0004
        /*0022*/ 	.short	0x0018
        /*0024*/ 	.byte	0x00, 0xf0, 0x11, 0x00


	//----- nvinfo : EIATTR_KPARAM_INFO
	.align		4
.L_13:
        /*0028*/ 	.byte	0x04, 0x17
        /*002a*/ 	.short	(.L_15 - .L_14)
.L_14:
        /*002c*/ 	.word	0x00000000
        /*0030*/ 	.short	0x0003
        /*0032*/ 	.short	0x0014
        /*0034*/ 	.byte	0x00, 0xf0, 0x11, 0x00


	//----- nvinfo : EIATTR_KPARAM_INFO
	.align		4
.L_15:
        /*0038*/ 	.byte	0x04, 0x17
        /*003a*/ 	.short	(.L_17 - .L_16)
.L_16:
        /*003c*/ 	.word	0x00000000
        /*0040*/ 	.short	0x0002
        /*0042*/ 	.short	0x0010
        /*0044*/ 	.byte	0x00, 0xf0, 0x11, 0x00


	//----- nvinfo : EIATTR_KPARAM_INFO
	.align		4
.L_17:
        /*0048*/ 	.byte	0x04, 0x17
        /*004a*/ 	.short	(.L_19 - .L_18)
.L_18:
        /*004c*/ 	.word	0x00000000
        /*0050*/ 	.short	0x0001
        /*0052*/ 	.short	0x0008
        /*0054*/ 	.byte	0x00, 0xf5, 0x21, 0x00


	//----- nvinfo : EIATTR_KPARAM_INFO
	.align		4
.L_19:
        /*0058*/ 	.byte	0x04, 0x17
        /*005a*/ 	.short	(.L_21 - .L_20)
.L_20:
        /*005c*/ 	.word	0x00000000
        /*0060*/ 	.short	0x0000
        /*0062*/ 	.short	0x0000
        /*0064*/ 	.byte	0x00, 0xf5, 0x21, 0x00


	//----- nvinfo : EIATTR_SPARSE_MMA_MASK
	.align		4
.L_21:
        /*0068*/ 	.byte	0x03, 0x50
        /*006a*/ 	.short	0x0000


	//----- nvinfo : EIATTR_MAXREG_COUNT
	.align		4
        /*006c*/ 	.byte	0x03, 0x1b
        /*006e*/ 	.short	0x00ff


	//----- nvinfo : EIATTR_MERCURY_ISA_VERSION
	.align		4
        /*0070*/ 	.byte	0x03, 0x5f
        /*0072*/ 	.short	0x0101


	//----- nvinfo : EIATTR_VRC_CTA_INIT_COUNT
	.align		4
        /*0074*/ 	.byte	0x02, 0x4a
	.zero		1
	.zero		1


	//----- nvinfo : EIATTR_EXIT_INSTR_OFFSETS
	.align		4
        /*0078*/ 	.byte	0x04, 0x1c
        /*007a*/ 	.short	(.L_23 - .L_22)


	//   ....[0]....
.L_22:
        /*007c*/ 	.word	0x00000070


	//   ....[1]....
        /*0080*/ 	.word	0x00000b20


	//   ....[2]....
        /*0084*/ 	.word	0x00000d60


	//   ....[3]....
        /*0088*/ 	.word	0x00000e80


	//   ....[4]....
        /*008c*/ 	.word	0x00000f60


	//   ....[5]....
        /*0090*/ 	.word	0x00000fd0


	//----- nvinfo : EIATTR_CRS_STACK_SIZE
	.align		4
.L_23:
        /*0094*/ 	.byte	0x04, 0x1e
        /*0096*/ 	.short	(.L_25 - .L_24)
.L_24:
        /*0098*/ 	.word	0x00000000


	//----- nvinfo : EIATTR_CBANK_PARAM_SIZE
	.align		4
.L_25:
        /*009c*/ 	.byte	0x03, 0x19
        /*009e*/ 	.short	0x0020


	//----- nvinfo : EIATTR_PARAM_CBANK
	.align		4
        /*00a0*/ 	.byte	0x04, 0x0a
        /*00a2*/ 	.short	(.L_27 - .L_26)
	.align		4
.L_26:
        /*00a4*/ 	.word	index@(.nv.constant0._Z27qnn_features_to_anim_kernelPKtP6__halfiiif)
        /*00a8*/ 	.short	0x0380
        /*00aa*/ 	.short	0x0020


	//----- nvinfo : EIATTR_SW_WAR
	.align		4
.L_27:
        /*00ac*/ 	.byte	0x04, 0x36
        /*00ae*/ 	.short	(.L_29 - .L_28)
.L_28:
        /*00b0*/ 	.word	0x00000008
.L_29:


//--------------------- .nv.callgraph             --------------------------
	.section	.nv.callgraph,"",@"SHT_CUDA_CALLGRAPH"
	.align	4
	.sectionentsize	8
	.align		4
        /*0000*/ 	.word	0x00000000
	.align		4
        /*0004*/ 	.word	0xffffffff
	.align		4
        /*0008*/ 	.word	0x00000000
	.align		4
        /*000c*/ 	.word	0xfffffffe
	.align		4
        /*0010*/ 	.word	0x00000000
	.align		4
        /*0014*/ 	.word	0xfffffffd
	.align		4
        /*0018*/ 	.word	0x00000000
	.align		4
        /*001c*/ 	.word	0xfffffffc


//--------------------- .text._Z27qnn_features_to_anim_kernelPKtP6__halfiiif --------------------------
	.section	.text._Z27qnn_features_to_anim_kernelPKtP6__halfiiif,"ax",@progbits
	.align	128
        .global         _Z27qnn_features_to_anim_kernelPKtP6__halfiiif
        .type           _Z27qnn_features_to_anim_kernelPKtP6__halfiiif,@function
        .size           _Z27qnn_features_to_anim_kernelPKtP6__halfiiif,(.L_x_24 - _Z27qnn_features_to_anim_kernelPKtP6__halfiiif)
        .other          _Z27qnn_features_to_anim_kernelPKtP6__halfiiif,@"STO_CUDA_ENTRY STV_DEFAULT"
_Z27qnn_features_to_anim_kernelPKtP6__halfiiif:
.text._Z27qnn_features_to_anim_kernelPKtP6__halfiiif:
[----:B------:R-:W-:Y:S01]  /*0000*/  LDC R1, c[0x0][0x37c] ;  /* 0x0000df00ff017b82 */ /* 0x000fe20000000800 */
[----:B------:R-:W0:Y:S07]  /*0010*/  S2R R3, SR_TID.X ;  /* 0x0000000000037919 */ /* 0x000e2e0000002100 */
[----:B------:R-:W0:Y:S01]  /*0020*/  S2UR UR4, SR_CTAID.X ;  /* 0x00000000000479c3 */ /* 0x000e220000002500 */
[----:B------:R-:W1:Y:S07]  /*0030*/  LDCU UR5, c[0x0][0x390] ;  /* 0x00007200ff0577ac */ /* 0x000e6e0008000800 */
[----:B------:R-:W0:Y:S02]  /*0040*/  LDC R0, c[0x0][0x360] ;  /* 0x0000d800ff007b82 */ /* 0x000e240000000800 */
[----:B0-----:R-:W-:-:S05]  /*0050*/  IMAD R0, R0, UR4, R3 ;  /* 0x0000000400007c24 */ /* 0x001fca000f8e0203 */
[----:B-1----:R-:W-:-:S13]  /*0060*/  ISETP.GE.AND P0, PT, R0, UR5, PT ;  /* 0x0000000500007c0c */ /* 0x002fda000bf06270 */
[----:B------:R-:W-:Y:S05]  /*0070*/  @P0 EXIT ;  /* 0x000000000000094d */ /* 0x000fea0003800000 */
[----:B------:R-:W0:Y:S01]  /*0080*/  LDCU UR7, c[0x0][0x394] ;  /* 0x00007280ff0777ac */ /* 0x000e220008000800 */
[----:B------:R-:W-:Y:S01]  /*0090*/  IMAD.MOV.U32 R7, RZ, RZ, RZ ;  /* 0x000000ffff077224 */ /* 0x000fe200078e00ff */
[----:B------:R-:W1:Y:S01]  /*00a0*/  LDCU UR4, c[0x0][0x398] ;  /* 0x00007300ff0477ac */ /* 0x000e620008000800 */
[----:B------:R-:W2:Y:S01]  /*00b0*/  LDCU.64 UR8, c[0x0][0x358] ;  /* 0x00006b00ff0877ac */ /* 0x000ea20008000a00 */
[----:B0-----:R-:W-:Y:S01]  /*00c0*/  UISETP.GE.AND UP0, UPT, UR7, 0x1, UPT ;  /* 0x000000010700788c */ /* 0x001fe2000bf06270 */
[----:B-1----:R-:W-:-:S05]  /*00d0*/  IMAD R5, R0, UR4, RZ ;  /* 0x0000000400057c24 */ /* 0x002fca000f8e02ff */
[----:B------:R-:W-:-:S03]  /*00e0*/  SHF.R.S32.HI R4, RZ, 0x1f, R5 ;  /* 0x0000001fff047819 */ /* 0x000fc60000011405 */
[----:B--2---:R-:W-:Y:S05]  /*00f0*/  BRA.U !UP0, `(.L_x_0) ;  /* 0x0000000908487547 */ /* 0x004fea000b800000 */
[----:B------:R-:W-:Y:S02]  /*0100*/  UISETP.GE.U32.AND UP1, UPT, UR7, 0x10, UPT ;  /* 0x000000100700788c */ /* 0x000fe4000bf26070 */
[----:B------:R-:W-:Y:S01]  /*0110*/  IMAD R0, R0, UR7, RZ ;  /* 0x0000000700007c24 */ /* 0x000fe2000f8e02ff */
[----:B------:R-:W-:Y:S01]  /*0120*/  ULOP3.LUT UR5, UR7, 0xf, URZ, 0xc0, !UPT ;  /* 0x0000000f07057892 */ /* 0x000fe2000f8ec0ff */
[----:B------:R-:W-:Y:S01]  /*0130*/  IMAD.MOV.U32 R7, RZ, RZ, RZ ;  /* 0x000000ffff077224 */ /* 0x000fe200078e00ff */
[----:B------:R-:W-:Y:S02]  /*0140*/  UMOV UR4, URZ ;  /* 0x000000ff00047c82 */ /* 0x000fe40008000000 */
[----:B------:R-:W-:Y:S01]  /*0150*/  SHF.R.S32.HI R9, RZ, 0x1f, R0 ;  /* 0x0000001fff097819 */ /* 0x000fe20000011400 */
[----:B------:R-:W-:Y:S01]  /*0160*/  UISETP.NE.AND UP0, UPT, UR5, URZ, UPT ;  /* 0x000000ff0500728c */ /* 0x000fe2000bf05270 */
[----:B------:R-:W-:Y:S10]  /*0170*/  BRA.U !UP1, `(.L_x_1) ;  /* 0x0000000109f87547 */ /* 0x000ff4000b800000 */
[----:B------:R-:W0:Y:S01]  /*0180*/  LDCU.64 UR10, c[0x0][0x380] ;  /* 0x00007000ff0a77ac */ /* 0x000e220008000a00 */
[----:B------:R-:W-:Y:S01]  /*0190*/  IMAD.MOV.U32 R7, RZ, RZ, RZ ;  /* 0x000000ffff077224 */ /* 0x000fe200078e00ff */
[----:B------:R-:W-:Y:S01]  /*01a0*/  ULOP3.LUT UR4, UR7, 0x7ffffff0, URZ, 0xc0, !UPT ;  /* 0x7ffffff007047892 */ /* 0x000fe2000f8ec0ff */
[----:B------:R-:W1:Y:S03]  /*01b0*/  LDCU UR12, c[0x0][0x39c] ;  /* 0x00007380ff0c77ac */ /* 0x000e660008000800 */
[----:B------:R-:W-:Y:S01]  /*01c0*/  UIADD3 UR6, UPT, UPT, -UR4, URZ, URZ ;  /* 0x000000ff04067290 */ /* 0x000fe2000fffe1ff */
[----:B0-----:R-:W-:-:S04]  /*01d0*/  LEA R2, P0, R0, UR10, 0x1 ;  /* 0x0000000a00027c11 */ /* 0x001fc8000f8008ff */
[----:B------:R-:W-:Y:S02]  /*01e0*/  IADD3 R2, P1, PT, R2, 0x10, RZ ;  /* 0x0000001002027810 */ /* 0x000fe40007f3e0ff */
[----:B------:R-:W-:-:S05]  /*01f0*/  LEA.HI.X R3, R0, UR11, R9, 0x1, P0 ;  /* 0x0000000b00037c11 */ /* 0x000fca00080f0c09 */
[----:B-1----:R-:W-:-:S07]  /*0200*/  IMAD.X R3, RZ, RZ, R3, P1 ;  /* 0x000000ffff037224 */ /* 0x002fce00008e0603 */
.L_x_2:
[----:B------:R-:W2:Y:S04]  /*0210*/  LDG.E.U16.CONSTANT R20, desc[UR8][R2.64+-0x10] ;  /* 0xfffff00802147981 */ /* 0x000ea8000c1e9500 */
[----:B------:R-:W3:Y:S04]  /*0220*/  LDG.E.U16.CONSTANT R21, desc[UR8][R2.64+-0xe] ;  /* 0xfffff20802157981 */ /* 0x000ee8000c1e9500 */
[----:B------:R-:W4:Y:S04]  /*0230*/  LDG.E.U16.CONSTANT R22, desc[UR8][R2.64+-0xc] ;  /* 0xfffff40802167981 */ /* 0x000f28000c1e9500 */
[----:B------:R-:W5:Y:S04]  /*0240*/  LDG.E.U16.CONSTANT R23, desc[UR8][R2.64+-0xa] ;  /* 0xfffff60802177981 */ /* 0x000f68000c1e9500 */
        /* <DEDUP_REMOVED lines=11> */
[----:B------:R0:W5:Y:S01]  /*0300*/  LDG.E.U16.CONSTANT R6, desc[UR8][R2.64+0xe] ;  /* 0x00000e0802067981 */ /* 0x000162000c1e9500 */
[----:B------:R-:W-:-:S04]  /*0310*/  UIADD3 UR6, UPT, UPT, UR6, 0x10, URZ ;  /* 0x0000001006067890 */ /* 0x000fc8000fffe0ff */
[----:B------:R-:W-:Y:S01]  /*0320*/  UISETP.NE.AND UP1, UPT, UR6, URZ, UPT ;  /* 0x000000ff0600728c */ /* 0x000fe2000bf25270 */
[----:B0-----:R-:W-:-:S05]  /*0330*/  IADD3 R2, P0, PT, R2, 0x20, RZ ;  /* 0x0000002002027810 */ /* 0x001fca0007f1e0ff */
[----:B------:R-:W-:Y:S01]  /*0340*/  IMAD.X R3, RZ, RZ, R3, P0 ;  /* 0x000000ffff037224 */ /* 0x000fe200000e0603 */
[----:B--2---:R-:W-:Y:S02]  /*0350*/  I2FP.F32.U32 R20, R20 ;  /* 0x0000001400147245 */ /* 0x004fe40000201000 */
[----:B---3--:R-:W-:-:S03]  /*0360*/  I2FP.F32.U32 R21, R21 ;  /* 0x0000001500157245 */ /* 0x008fc60000201000 */
[----:B------:R-:W-:Y:S01]  /*0370*/  FFMA R20, R20, UR12, R7 ;  /* 0x0000000c14147c23 */ /* 0x000fe20008000007 */
[----:B----4-:R-:W-:-:S03]  /*0380*/  I2FP.F32.U32 R7, R22 ;  /* 0x0000001600077245 */ /* 0x010fc60000201000 */
[----:B------:R-:W-:Y:S01]  /*0390*/  FFMA R20, R21, UR12, R20 ;  /* 0x0000000c15147c23 */ /* 0x000fe20008000014 */
[----:B-----5:R-:W-:-:S03]  /*03a0*/  I2FP.F32.U32 R22, R23 ;  /* 0x0000001700167245 */ /* 0x020fc60000201000 */
[----:B------:R-:W-:Y:S01]  /*03b0*/  FFMA R7, R7, UR12, R20 ;  /* 0x0000000c07077c23 */ /* 0x000fe20008000014 */
[----:B------:R-:W-:-:S03]  /*03c0*/  I2FP.F32.U32 R20, R19 ;  /* 0x0000001300147245 */ /* 0x000fc60000201000 */
        /* <DEDUP_REMOVED lines=22> */
[----:B------:R-:W-:-:S04]  /*0530*/  FFMA R7, R8, UR12, R7 ;  /* 0x0000000c08077c23 */ /* 0x000fc80008000007 */
[----:B------:R-:W-:Y:S01]  /*0540*/  FFMA R7, R6, UR12, R7 ;  /* 0x0000000c06077c23 */ /* 0x000fe20008000007 */
[----:B------:R-:W-:Y:S06]  /*0550*/  BRA.U UP1, `(.L_x_2) ;  /* 0xfffffffd012c7547 */ /* 0x000fec000b83ffff */
.L_x_1:
[----:B------:R-:W-:Y:S05]  /*0560*/  BRA.U !UP0, `(.L_x_0) ;  /* 0x00000005082c7547 */ /* 0x000fea000b800000 */
[----:B------:R-:W-:Y:S02]  /*0570*/  UISETP.GE.U32.AND UP0, UPT, UR5, 0x8, UPT ;  /* 0x000000080500788c */ /* 0x000fe4000bf06070 */
[----:B------:R-:W-:-:S04]  /*0580*/  ULOP3.LUT UR6, UR7, 0x7, URZ, 0xc0, !UPT ;  /* 0x0000000707067892 */ /* 0x000fc8000f8ec0ff */
[----:B------:R-:W-:-:S03]  /*0590*/  UISETP.NE.AND UP1, UPT, UR6, URZ, UPT ;  /* 0x000000ff0600728c */ /* 0x000fc6000bf25270 */
[----:B------:R-:W-:Y:S08]  /*05a0*/  BRA.U !UP0, `(.L_x_3) ;  /* 0x00000001087c7547 */ /* 0x000ff0000b800000 */
[----:B------:R-:W0:Y:S01]  /*05b0*/  LDCU.64 UR10, c[0x0][0x380] ;  /* 0x00007000ff0a77ac */ /* 0x000e220008000a00 */
[----:B------:R-:W-:Y:S01]  /*05c0*/  IADD3 R3, P0, PT, R0, UR4, RZ ;  /* 0x0000000400037c10 */ /* 0x000fe2000ff1e0ff */
[----:B------:R-:W1:Y:S04]  /*05d0*/  LDCU UR5, c[0x0][0x39c] ;  /* 0x00007380ff0577ac */ /* 0x000e680008000800 */
[----:B------:R-:W-:Y:S01]  /*05e0*/  IMAD.X R6, RZ, RZ, R9, P0 ;  /* 0x000000ffff067224 */ /* 0x000fe200000e0609 */
[----:B0-----:R-:W-:-:S04]  /*05f0*/  LEA R2, P0, R3, UR10, 0x1 ;  /* 0x0000000a03027c11 */ /* 0x001fc8000f8008ff */
[----:B------:R-:W-:-:S05]  /*0600*/  LEA.HI.X R3, R3, UR11, R6, 0x1, P0 ;  /* 0x0000000b03037c11 */ /* 0x000fca00080f0c06 */
[----:B------:R-:W2:Y:S04]  /*0610*/  LDG.E.U16.CONSTANT R6, desc[UR8][R2.64] ;  /* 0x0000000802067981 */ /* 0x000ea8000c1e9500 */
[----:B------:R-:W3:Y:S04]  /*0620*/  LDG.E.U16.CONSTANT R8, desc[UR8][R2.64+0x2] ;  /* 0x0000020802087981 */ /* 0x000ee8000c1e9500 */
[----:B------:R-:W4:Y:S04]  /*0630*/  LDG.E.U16.CONSTANT R10, desc[UR8][R2.64+0x4] ;  /* 0x00000408020a7981 */ /* 0x000f28000c1e9500 */
[----:B------:R-:W5:Y:S04]  /*0640*/  LDG.E.U16.CONSTANT R12, desc[UR8][R2.64+0x6] ;  /* 0x00000608020c7981 */ /* 0x000f68000c1e9500 */
[----:B------:R-:W5:Y:S04]  /*0650*/  LDG.E.U16.CONSTANT R13, desc[UR8][R2.64+0x8] ;  /* 0x00000808020d7981 */ /* 0x000f68000c1e9500 */
[----:B------:R-:W5:Y:S04]  /*0660*/  LDG.E.U16.CONSTANT R14, desc[UR8][R2.64+0xa] ;  /* 0x00000a08020e7981 */ /* 0x000f68000c1e9500 */
[----:B------:R-:W5:Y:S04]  /*0670*/  LDG.E.U16.CONSTANT R15, desc[UR8][R2.64+0xc] ;  /* 0x00000c08020f7981 */ /* 0x000f68000c1e9500 */
[----:B------:R0:W5:Y:S01]  /*0680*/  LDG.E.U16.CONSTANT R16, desc[UR8][R2.64+0xe] ;  /* 0x00000e0802107981 */ /* 0x000162000c1e9500 */
[----:B------:R-:W-:Y:S01]  /*0690*/  UIADD3 UR4, UPT, UPT, UR4, 0x8, URZ ;  /* 0x0000000804047890 */ /* 0x000fe2000fffe0ff */
[----:B--2---:R-:W-:-:S02]  /*06a0*/  I2FP.F32.U32 R6, R6 ;  /* 0x0000000600067245 */ /* 0x004fc40000201000 */
[----:B---3--:R-:W-:-:S03]  /*06b0*/  I2FP.F32.U32 R11, R8 ;  /* 0x00000008000b7245 */ /* 0x008fc60000201000 */
[----:B-1----:R-:W-:Y:S01]  /*06c0*/  FFMA R6, R6, UR5, R7 ;  /* 0x0000000506067c23 */ /* 0x002fe20008000007 */
[----:B----4-:R-:W-:-:S03]  /*06d0*/  I2FP.F32.U32 R7, R10 ;  /* 0x0000000a00077245 */ /* 0x010fc60000201000 */
[----:B------:R-:W-:Y:S01]  /*06e0*/  FFMA R6, R11, UR5, R6 ;  /* 0x000000050b067c23 */ /* 0x000fe20008000006 */
[----:B-----5:R-:W-:-:S03]  /*06f0*/  I2FP.F32.U32 R11, R12 ;  /* 0x0000000c000b7245 */ /* 0x020fc60000201000 */
[----:B------:R-:W-:Y:S01]  /*0700*/  FFMA R6, R7, UR5, R6 ;  /* 0x0000000507067c23 */ /* 0x000fe20008000006 */
[----:B------:R-:W-:-:S03]  /*0710*/  I2FP.F32.U32 R13, R13 ;  /* 0x0000000d000d7245 */ /* 0x000fc60000201000 */
[----:B------:R-:W-:Y:S01]  /*0720*/  FFMA R6, R11, UR5, R6 ;  /* 0x000000050b067c23 */ /* 0x000fe20008000006 */
[----:B0-----:R-:W-:-:S03]  /*0730*/  I2FP.F32.U32 R3, R14 ;  /* 0x0000000e00037245 */ /* 0x001fc60000201000 */
[----:B------:R-:W-:Y:S01]  /*0740*/  FFMA R6, R13, UR5, R6 ;  /* 0x000000050d067c23 */ /* 0x000fe20008000006 */
[----:B------:R-:W-:-:S03]  /*0750*/  I2FP.F32.U32 R2, R15 ;  /* 0x0000000f00027245 */ /* 0x000fc60000201000 */
[----:B------:R-:W-:Y:S01]  /*0760*/  FFMA R3, R3, UR5, R6 ;  /* 0x0000000503037c23 */ /* 0x000fe20008000006 */
[----:B------:R-:W-:-:S03]  /*0770*/  I2FP.F32.U32 R7, R16 ;  /* 0x0000001000077245 */ /* 0x000fc60000201000 */
[----:B------:R-:W-:-:S04]  /*0780*/  FFMA R2, R2, UR5, R3 ;  /* 0x0000000502027c23 */ /* 0x000fc80008000003 */
[----:B------:R-:W-:-:S07]  /*0790*/  FFMA R7, R7, UR5, R2 ;  /* 0x0000000507077c23 */ /* 0x000fce0008000002 */
.L_x_3:
        /* <DEDUP_REMOVED lines=14> */
[----:B------:R-:W5:Y:S01]  /*0880*/  LDG.E.U16.CONSTANT R12, desc[UR8][R2.64+0x6] ;  /* 0x00000608020c7981 */ /* 0x000f62000c1e9500 */
[----:B------:R-:W-:Y:S01]  /*0890*/  UIADD3 UR4, UPT, UPT, UR4, 0x4, URZ ;  /* 0x0000000404047890 */ /* 0x000fe2000fffe0ff */
[----:B--2---:R-:W-:-:S02]  /*08a0*/  I2FP.F32.U32 R6, R6 ;  /* 0x0000000600067245 */ /* 0x004fc40000201000 */
[----:B---3--:R-:W-:-:S03]  /*08b0*/  I2FP.F32.U32 R11, R8 ;  /* 0x00000008000b7245 */ /* 0x008fc60000201000 */
[----:B-1----:R-:W-:Y:S01]  /*08c0*/  FFMA R6, R6, UR6, R7 ;  /* 0x0000000606067c23 */ /* 0x002fe20008000007 */
[----:B----4-:R-:W-:-:S03]  /*08d0*/  I2FP.F32.U32 R7, R10 ;  /* 0x0000000a00077245 */ /* 0x010fc60000201000 */
[----:B------:R-:W-:Y:S01]  /*08e0*/  FFMA R6, R11, UR6, R6 ;  /* 0x000000060b067c23 */ /* 0x000fe20008000006 */
[----:B-----5:R-:W-:-:S03]  /*08f0*/  I2FP.F32.U32 R12, R12 ;  /* 0x0000000c000c7245 */ /* 0x020fc60000201000 */
[----:B------:R-:W-:-:S04]  /*0900*/  FFMA R7, R7, UR6, R6 ;  /* 0x0000000607077c23 */ /* 0x000fc80008000006 */
[----:B------:R-:W-:-:S07]  /*0910*/  FFMA R7, R12, UR6, R7 ;  /* 0x000000060c077c23 */ /* 0x000fce0008000007 */
.L_x_4:
[----:B------:R-:W-:Y:S05]  /*0920*/  BRA.U !UP1, `(.L_x_0) ;  /* 0x00000001093c7547 */ /* 0x000fea000b800000 */
[----:B------:R-:W0:Y:S01]  /*0930*/  LDCU.64 UR10, c[0x0][0x380] ;  /* 0x00007000ff0a77ac */ /* 0x000e220008000a00 */
[----:B------:R-:W-:Y:S01]  /*0940*/  IADD3 R0, P0, PT, R0, UR4, RZ ;  /* 0x0000000400007c10 */ /* 0x000fe2000ff1e0ff */
[----:B------:R-:W1:Y:S04]  /*0950*/  LDCU UR6, c[0x0][0x39c] ;  /* 0x00007380ff0677ac */ /* 0x000e680008000800 */
[----:B------:R-:W-:Y:S01]  /*0960*/  IMAD.X R3, RZ, RZ, R9, P0 ;  /* 0x000000ffff037224 */ /* 0x000fe200000e0609 */
[----:B------:R-:W-:Y:S01]  /*0970*/  UIADD3 UR5, UPT, UPT, -UR5, URZ, URZ ;  /* 0x000000ff05057290 */ /* 0x000fe2000fffe1ff */
[----:B0-----:R-:W-:-:S04]  /*0980*/  LEA R2, P1, R0, UR10, 0x1 ;  /* 0x0000000a00027c11 */ /* 0x001fc8000f8208ff */
[----:B-1----:R-:W-:-:S09]  /*0990*/  LEA.HI.X R3, R0, UR11, R3, 0x1, P1 ;  /* 0x0000000b00037c11 */ /* 0x002fd200088f0c03 */
.L_x_5:
[----:B------:R0:W2:Y:S01]  /*09a0*/  LDG.E.U16.CONSTANT R0, desc[UR8][R2.64] ;  /* 0x0000000802007981 */ /* 0x0000a2000c1e9500 */
[----:B------:R-:W-:-:S04]  /*09b0*/  UIADD3 UR5, UPT, UPT, UR5, 0x1, URZ ;  /* 0x0000000105057890 */ /* 0x000fc8000fffe0ff */
[----:B------:R-:W-:Y:S01]  /*09c0*/  UISETP.NE.AND UP0, UPT, UR5, URZ, UPT ;  /* 0x000000ff0500728c */ /* 0x000fe2000bf05270 */
[----:B0-----:R-:W-:-:S05]  /*09d0*/  IADD3 R2, P0, PT, R2, 0x2, RZ ;  /* 0x0000000202027810 */ /* 0x001fca0007f1e0ff */
[----:B------:R-:W-:Y:S01]  /*09e0*/  IMAD.X R3, RZ, RZ, R3, P0 ;  /* 0x000000ffff037224 */ /* 0x000fe200000e0603 */
[----:B--2---:R-:W-:-:S05]  /*09f0*/  I2FP.F32.U32 R0, R0 ;  /* 0x0000000000007245 */ /* 0x004fca0000201000 */
[----:B------:R-:W-:Y:S01]  /*0a00*/  FFMA R7, R0, UR6, R7 ;  /* 0x0000000600077c23 */ /* 0x000fe20008000007 */
[----:B------:R-:W-:Y:S06]  /*0a10*/  BRA.U UP0, `(.L_x_5) ;  /* 0xfffffffd00e07547 */ /* 0x000fec000b83ffff */
.L_x_0:
[----:B------:R-:W-:Y:S01]  /*0a20*/  I2FP.F32.S32 R6, UR7 ;  /* 0x0000000700067c45 */ /* 0x000fe20008201400 */
[----:B------:R-:W-:Y:S03]  /*0a30*/  BSSY.RECONVERGENT B0, `(.L_x_6) ;  /* 0x000000c000007945 */ /* 0x000fe60003800200 */
[----:B------:R-:W0:Y:S08]  /*0a40*/  MUFU.RCP R3, R6 ;  /* 0x0000000600037308 */ /* 0x000e300000001000 */
[----:B------:R-:W1:Y:S01]  /*0a50*/  FCHK P0, R7, R6 ;  /* 0x0000000607007302 */ /* 0x000e620000000000 */
[----:B0-----:R-:W-:-:S04]  /*0a60*/  FFMA R0, -R6, R3, 1 ;  /* 0x3f80000006007423 */ /* 0x001fc80000000103 */
[----:B------:R-:W-:-:S04]  /*0a70*/  FFMA R0, R3, R0, R3 ;  /* 0x0000000003007223 */ /* 0x000fc80000000003 */
[----:B------:R-:W-:-:S04]  /*0a80*/  FFMA R3, R0, R7, RZ ;  /* 0x0000000700037223 */ /* 0x000fc800000000ff */
[----:B------:R-:W-:-:S04]  /*0a90*/  FFMA R2, -R6, R3, R7 ;  /* 0x0000000306027223 */ /* 0x000fc80000000107 */
[----:B------:R-:W-:Y:S01]  /*0aa0*/  FFMA R0, R0, R2, R3 ;  /* 0x0000000200007223 */ /* 0x000fe20000000003 */
[----:B-1----:R-:W-:Y:S06]  /*0ab0*/  @!P0 BRA `(.L_x_7) ;  /* 0x00000000000c8947 */ /* 0x002fec0003800000 */
[----:B------:R-:W-:Y:S01]  /*0ac0*/  IMAD.MOV.U32 R3, RZ, RZ, R7 ;  /* 0x000000ffff037224 */ /* 0x000fe200078e0007 */
[----:B------:R-:W-:-:S07]  /*0ad0*/  MOV R2, 0xaf0 ;  /* 0x00000af000027802 */ /* 0x000fce0000000f00 */
[----:B------:R-:W-:Y:S05]  /*0ae0*/  CALL.REL.NOINC `($__internal_0_$__cuda_sm3x_div_rn_noftz_f32_slowpath) ;  /* 0x00000004003c7944 */ /* 0x000fea0003c00000 */
.L_x_7:
[----:B------:R-:W-:Y:S05]  /*0af0*/  BSYNC.RECONVERGENT B0 ;  /* 0x0000000000007941 */ /* 0x000fea0003800200 */
.L_x_6:
[----:B------:R-:W0:Y:S02]  /*0b00*/  LDC R6, c[0x0][0x398] ;  /* 0x0000e600ff067b82 */ /* 0x000e240000000800 */
[----:B0-----:R-:W-:-:S13]  /*0b10*/  ISETP.GE.AND P0, PT, R6, 0x1, PT ;  /* 0x000000010600780c */ /* 0x001fda0003f06270 */
[----:B------:R-:W-:Y:S05]  /*0b20*/  @!P0 EXIT ;  /* 0x000000000000894d */ /* 0x000fea0003800000 */
[C---:B------:R-:W-:Y:S02]  /*0b30*/  ISETP.GE.U32.AND P1, PT, R6.reuse, 0x8, PT ;  /* 0x000000080600780c */ /* 0x040fe40003f26070 */
[----:B------:R-:W-:Y:S02]  /*0b40*/  LOP3.LUT R18, R6, 0x7, RZ, 0xc0, !PT ;  /* 0x0000000706127812 */ /* 0x000fe400078ec0ff */
[----:B------:R-:W-:Y:S01]  /*0b50*/  F2FP.F16.F32.PACK_AB R10, RZ, R0 ;  /* 0x00000000ff0a723e */ /* 0x000fe200000000ff */
[----:B------:R-:W-:Y:S01]  /*0b60*/  IMAD.MOV.U32 R0, RZ, RZ, RZ ;  /* 0x000000ffff007224 */ /* 0x000fe200078e00ff */
[----:B------:R-:W-:-:S07]  /*0b70*/  ISETP.NE.AND P0, PT, R18, RZ, PT ;  /* 0x000000ff1200720c */ /* 0x000fce0003f05270 */
[----:B------:R-:W-:Y:S06]  /*0b80*/  @!P1 BRA `(.L_x_8) ;  /* 0x0000000000749947 */ /* 0x000fec0003800000 */
[----:B------:R-:W0:Y:S01]  /*0b90*/  LDCU.64 UR4, c[0x0][0x388] ;  /* 0x00007100ff0477ac */ /* 0x000e220008000a00 */
[----:B------:R-:W-:-:S05]  /*0ba0*/  LOP3.LUT R0, R6, 0x7ffffff8, RZ, 0xc0, !PT ;  /* 0x7ffffff806007812 */ /* 0x000fca00078ec0ff */
[----:B------:R-:W-:Y:S01]  /*0bb0*/  IMAD.MOV R7, RZ, RZ, -R0 ;  /* 0x000000ffff077224 */ /* 0x000fe200078e0a00 */
[----:B0-----:R-:W-:-:S04]  /*0bc0*/  LEA R8, P1, R5, UR4, 0x1 ;  /* 0x0000000405087c11 */ /* 0x001fc8000f8208ff */
[----:B------:R-:W-:Y:S02]  /*0bd0*/  IADD3 R8, P2, PT, R8, 0x8, RZ ;  /* 0x0000000808087810 */ /* 0x000fe40007f5e0ff */
[----:B------:R-:W-:-:S05]  /*0be0*/  LEA.HI.X R9, R5, UR5, R4, 0x1, P1 ;  /* 0x0000000505097c11 */ /* 0x000fca00088f0c04 */
[----:B------:R-:W-:-:S07]  /*0bf0*/  IMAD.X R9, RZ, RZ, R9, P2 ;  /* 0x000000ffff097224 */ /* 0x000fce00010e0609 */
.L_x_9:
[C---:B0-----:R-:W-:Y:S01]  /*0c00*/  PRMT R11, R10.reuse, 0x7610, R11 ;  /* 0x000076100a0b7816 */ /* 0x041fe2000000000b */
[----:B------:R-:W-:Y:S01]  /*0c10*/  IMAD.MOV.U32 R2, RZ, RZ, R8 ;  /* 0x000000ffff027224 */ /* 0x000fe200078e0008 */
[C---:B------:R-:W-:Y:S01]  /*0c20*/  PRMT R12, R10.reuse, 0x7610, R12 ;  /* 0x000076100a0c7816 */ /* 0x040fe2000000000c */
[----:B------:R-:W-:Y:S01]  /*0c30*/  IMAD.MOV.U32 R3, RZ, RZ, R9 ;  /* 0x000000ffff037224 */ /* 0x000fe200078e0009 */
[C---:B------:R-:W-:Y:S01]  /*0c40*/  PRMT R13, R10.reuse, 0x7610, R13 ;  /* 0x000076100a0d7816 */ /* 0x040fe2000000000d */
[----:B------:R-:W-:Y:S01]  /*0c50*/  VIADD R7, R7, 0x8 ;  /* 0x0000000807077836 */ /* 0x000fe20000000000 */
[C---:B------:R-:W-:Y:S02]  /*0c60*/  PRMT R14, R10.reuse, 0x7610, R14 ;  /* 0x000076100a0e7816 */ /* 0x040fe4000000000e */
[C---:B------:R-:W-:Y:S01]  /*0c70*/  PRMT R15, R10.reuse, 0x7610, R15 ;  /* 0x000076100a0f7816 */ /* 0x040fe2000000000f */
[----:B------:R0:W-:Y:S01]  /*0c80*/  STG.E.U16 desc[UR8][R2.64+-0x8], R10 ;  /* 0xfffff80a02007986 */ /* 0x0001e2000c101508 */
[----:B------:R-:W-:-:S02]  /*0c90*/  PRMT R16, R10, 0x7610, R16 ;  /* 0x000076100a107816 */ /* 0x000fc40000000010 */
[----:B------:R-:W-:Y:S01]  /*0ca0*/  PRMT R17, R10, 0x7610, R17 ;  /* 0x000076100a117816 */ /* 0x000fe20000000011 */
[----:B------:R0:W-:Y:S01]  /*0cb0*/  STG.E.U16 desc[UR8][R2.64+-0x6], R11 ;  /* 0xfffffa0b02007986 */ /* 0x0001e2000c101508 */
[----:B------:R-:W-:Y:S02]  /*0cc0*/  ISETP.NE.AND P1, PT, R7, RZ, PT ;  /* 0x000000ff0700720c */ /* 0x000fe40003f25270 */
[----:B------:R-:W-:Y:S01]  /*0cd0*/  IADD3 R8, P2, PT, R2, 0x10, RZ ;  /* 0x0000001002087810 */ /* 0x000fe20007f5e0ff */
[----:B------:R0:W-:Y:S04]  /*0ce0*/  STG.E.U16 desc[UR8][R2.64+-0x4], R12 ;  /* 0xfffffc0c02007986 */ /* 0x0001e8000c101508 */
[----:B------:R0:W-:Y:S01]  /*0cf0*/  STG.E.U16 desc[UR8][R2.64+-0x2], R13 ;  /* 0xfffffe0d02007986 */ /* 0x0001e2000c101508 */
[----:B------:R-:W-:-:S03]  /*0d00*/  IMAD.X R9, RZ, RZ, R3, P2 ;  /* 0x000000ffff097224 */ /* 0x000fc600010e0603 */
[----:B------:R0:W-:Y:S04]  /*0d10*/  STG.E.U16 desc[UR8][R2.64], R14 ;  /* 0x0000000e02007986 */ /* 0x0001e8000c101508 */
[----:B------:R0:W-:Y:S04]  /*0d20*/  STG.E.U16 desc[UR8][R2.64+0x2], R15 ;  /* 0x0000020f02007986 */ /* 0x0001e8000c101508 */
[----:B------:R0:W-:Y:S04]  /*0d30*/  STG.E.U16 desc[UR8][R2.64+0x4], R16 ;  /* 0x0000041002007986 */ /* 0x0001e8000c101508 */
[----:B------:R0:W-:Y:S01]  /*0d40*/  STG.E.U16 desc[UR8][R2.64+0x6], R17 ;  /* 0x0000061102007986 */ /* 0x0001e2000c101508 */
[----:B------:R-:W-:Y:S05]  /*0d50*/  @P1 BRA `(.L_x_9) ;  /* 0xfffffffc00a81947 */ /* 0x000fea000383ffff */
.L_x_8:
[----:B------:R-:W-:Y:S05]  /*0d60*/  @!P0 EXIT ;  /* 0x000000000000894d */ /* 0x000fea0003800000 */
[----:B------:R-:W-:Y:S02]  /*0d70*/  ISETP.GE.U32.AND P1, PT, R18, 0x4, PT ;  /* 0x000000041200780c */ /* 0x000fe40003f26070 */
[----:B0-----:R-:W-:-:S04]  /*0d80*/  LOP3.LUT R11, R6, 0x3, RZ, 0xc0, !PT ;  /* 0x00000003060b7812 */ /* 0x001fc800078ec0ff */
[----:B------:R-:W-:-:S07]  /*0d90*/  ISETP.NE.AND P0, PT, R11, RZ, PT ;  /* 0x000000ff0b00720c */ /* 0x000fce0003f05270 */
[----:B------:R-:W-:Y:S06]  /*0da0*/  @!P1 BRA `(.L_x_10) ;  /* 0x0000000000349947 */ /* 0x000fec0003800000 */
[----:B------:R-:W0:Y:S01]  /*0db0*/  LDCU.64 UR4, c[0x0][0x388] ;  /* 0x00007100ff0477ac */ /* 0x000e220008000a00 */
[----:B------:R-:W-:Y:S01]  /*0dc0*/  IADD3 R3, P1, PT, R5, R0, RZ ;  /* 0x0000000005037210 */ /* 0x000fe20007f3e0ff */
[----:B------:R-:W-:Y:S01]  /*0dd0*/  VIADD R0, R0, 0x4 ;  /* 0x0000000400007836 */ /* 0x000fe20000000000 */
[C---:B------:R-:W-:Y:S02]  /*0de0*/  PRMT R7, R10.reuse, 0x7610, R7 ;  /* 0x000076100a077816 */ /* 0x040fe40000000007 */
[----:B------:R-:W-:Y:S01]  /*0df0*/  PRMT R9, R10, 0x7610, R9 ;  /* 0x000076100a097816 */ /* 0x000fe20000000009 */
[----:B------:R-:W-:Y:S01]  /*0e00*/  IMAD.X R8, RZ, RZ, R4, P1 ;  /* 0x000000ffff087224 */ /* 0x000fe200008e0604 */
[----:B0-----:R-:W-:-:S04]  /*0e10*/  LEA R2, P1, R3, UR4, 0x1 ;  /* 0x0000000403027c11 */ /* 0x001fc8000f8208ff */
[--C-:B------:R-:W-:Y:S02]  /*0e20*/  LEA.HI.X R3, R3, UR5, R8.reuse, 0x1, P1 ;  /* 0x0000000503037c11 */ /* 0x100fe400088f0c08 */
[----:B------:R-:W-:-:S03]  /*0e30*/  PRMT R8, R10, 0x7610, R8 ;  /* 0x000076100a087816 */ /* 0x000fc60000000008 */
[----:B------:R0:W-:Y:S04]  /*0e40*/  STG.E.U16 desc[UR8][R2.64], R10 ;  /* 0x0000000a02007986 */ /* 0x0001e8000c101508 */
[----:B------:R0:W-:Y:S04]  /*0e50*/  STG.E.U16 desc[UR8][R2.64+0x2], R7 ;  /* 0x0000020702007986 */ /* 0x0001e8000c101508 */
[----:B------:R0:W-:Y:S04]  /*0e60*/  STG.E.U16 desc[UR8][R2.64+0x4], R8 ;  /* 0x0000040802007986 */ /* 0x0001e8000c101508 */
[----:B------:R0:W-:Y:S02]  /*0e70*/  STG.E.U16 desc[UR8][R2.64+0x6], R9 ;  /* 0x0000060902007986 */ /* 0x0001e4000c101508 */
.L_x_10:
[----:B------:R-:W-:Y:S05]  /*0e80*/  @!P0 EXIT ;  /* 0x000000000000894d */ /* 0x000fea0003800000 */
[----:B------:R-:W-:Y:S02]  /*0e90*/  ISETP.NE.AND P1, PT, R11, 0x1, PT ;  /* 0x000000010b00780c */ /* 0x000fe40003f25270 */
[----:B------:R-:W-:-:S04]  /*0ea0*/  LOP3.LUT R6, R6, 0x1, RZ, 0xc0, !PT ;  /* 0x0000000106067812 */ /* 0x000fc800078ec0ff */
[----:B------:R-:W-:-:S07]  /*0eb0*/  ISETP.NE.U32.AND P0, PT, R6, 0x1, PT ;  /* 0x000000010600780c */ /* 0x000fce0003f05070 */
[----:B------:R-:W-:Y:S06]  /*0ec0*/  @!P1 BRA `(.L_x_11) ;  /* 0x0000000000249947 */ /* 0x000fec0003800000 */
[----:B------:R-:W1:Y:S01]  /*0ed0*/  LDCU.64 UR4, c[0x0][0x388] ;  /* 0x00007100ff0477ac */ /* 0x000e620008000a00 */
[----:B0-----:R-:W-:Y:S01]  /*0ee0*/  IADD3 R3, P1, PT, R5, R0, RZ ;  /* 0x0000000005037210 */ /* 0x001fe20007f3e0ff */
[----:B------:R-:W-:-:S04]  /*0ef0*/  VIADD R0, R0, 0x2 ;  /* 0x0000000200007836 */ /* 0x000fc80000000000 */
[----:B------:R-:W-:Y:S01]  /*0f00*/  IMAD.X R6, RZ, RZ, R4, P1 ;  /* 0x000000ffff067224 */ /* 0x000fe200008e0604 */
[----:B-1----:R-:W-:-:S04]  /*0f10*/  LEA R2, P1, R3, UR4, 0x1 ;  /* 0x0000000403027c11 */ /* 0x002fc8000f8208ff */
[--C-:B------:R-:W-:Y:S02]  /*0f20*/  LEA.HI.X R3, R3, UR5, R6.reuse, 0x1, P1 ;  /* 0x0000000503037c11 */ /* 0x100fe400088f0c06 */
[----:B------:R-:W-:-:S03]  /*0f30*/  PRMT R6, R10, 0x7610, R6 ;  /* 0x000076100a067816 */ /* 0x000fc60000000006 */
[----:B------:R1:W-:Y:S04]  /*0f40*/  STG.E.U16 desc[UR8][R2.64], R10 ;  /* 0x0000000a02007986 */ /* 0x0003e8000c101508 */
[----:B------:R1:W-:Y:S02]  /*0f50*/  STG.E.U16 desc[UR8][R2.64+0x2], R6 ;  /* 0x0000020602007986 */ /* 0x0003e4000c101508 */
.L_x_11:
[----:B------:R-:W-:Y:S05]  /*0f60*/  @P0 EXIT ;  /* 0x000000000000094d */ /* 0x000fea0003800000 */
[----:B------:R-:W2:Y:S01]  /*0f70*/  LDCU.64 UR4, c[0x0][0x388] ;  /* 0x00007100ff0477ac */ /* 0x000ea20008000a00 */
[----:B------:R-:W-:-:S05]  /*0f80*/  IADD3 R0, P0, PT, R5, R0, RZ ;  /* 0x0000000005007210 */ /* 0x000fca0007f1e0ff */
[----:B01----:R-:W-:Y:S01]  /*0f90*/  IMAD.X R3, RZ, RZ, R4, P0 ;  /* 0x000000ffff037224 */ /* 0x003fe200000e0604 */
[----:B--2---:R-:W-:-:S04]  /*0fa0*/  LEA R2, P0, R0, UR4, 0x1 ;  /* 0x0000000400027c11 */ /* 0x004fc8000f8008ff */
[----:B------:R-:W-:-:S05]  /*0fb0*/  LEA.HI.X R3, R0, UR5, R3, 0x1, P0 ;  /* 0x0000000500037c11 */ /* 0x000fca00080f0c03 */
[----:B------:R-:W-:Y:S01]  /*0fc0*/  STG.E.U16 desc[UR8][R2.64], R10 ;  /* 0x0000000a02007986 */ /* 0x000fe2000c101508 */
[----:B------:R-:W-:Y:S05]  /*0fd0*/  EXIT ;  /* 0x000000000000794d */ /* 0x000fea0003800000 */
        .weak           $__internal_0_$__cuda_sm3x_div_rn_noftz_f32_slowpath
        .type           $__internal_0_$__cuda_sm3x_div_rn_noftz_f32_slowpath,@function
        .size           $__internal_0_$__cuda_sm3x_div_rn_noftz_f32_slowpath,(.L_x_24 - $__internal_0_$__cuda_sm3x_div_rn_noftz_f32_slowpath)
$__internal_0_$__cuda_sm3x_div_rn_noftz_f32_slowpath:
[----:B------:R-:W-:Y:S01]  /*0fe0*/  SHF.R.U32.HI R7, RZ, 0x17, R6 ;  /* 0x00000017ff077819 */ /* 0x000fe20000011606 */
[----:B------:R-:W-:Y:S01]  /*0ff0*/  BSSY.RECONVERGENT B1, `(.L_x_12) ;  /* 0x0000063000017945 */ /* 0x000fe20003800200 */
[----:B------:R-:W-:Y:S02]  /*1000*/  SHF.R.U32.HI R0, RZ, 0x17, R3 ;  /* 0x00000017ff007819 */ /* 0x000fe40000011603 */
[----:B------:R-:W-:Y:S02]  /*1010*/  LOP3.LUT R7, R7, 0xff, RZ, 0xc0, !PT ;  /* 0x000000ff07077812 */ /* 0x000fe400078ec0ff */
[----:B------:R-:W-:-:S03]  /*1020*/  LOP3.LUT R12, R0, 0xff, RZ, 0xc0, !PT ;  /* 0x000000ff000c7812 */ /* 0x000fc600078ec0ff */
[----:B------:R-:W-:Y:S02]  /*1030*/  VIADD R9, R7, 0xffffffff ;  /* 0xffffffff07097836 */ /* 0x000fe40000000000 */
[----:B------:R-:W-:-:S03]  /*1040*/  VIADD R10, R12, 0xffffffff ;  /* 0xffffffff0c0a7836 */ /* 0x000fc60000000000 */
[----:B------:R-:W-:-:S04]  /*1050*/  ISETP.GT.U32.AND P0, PT, R9, 0xfd, PT ;  /* 0x000000fd0900780c */ /* 0x000fc80003f04070 */
[----:B------:R-:W-:-:S13]  /*1060*/  ISETP.GT.U32.OR P0, PT, R10, 0xfd, P0 ;  /* 0x000000fd0a00780c */ /* 0x000fda0000704470 */
[----:B------:R-:W-:Y:S01]  /*1070*/  @!P0 IMAD.MOV.U32 R8, RZ, RZ, RZ ;  /* 0x000000ffff088224 */ /* 0x000fe200078e00ff */
[----:B------:R-:W-:Y:S06]  /*1080*/  @!P0 BRA `(.L_x_13) ;  /* 0x0000000000608947 */ /* 0x000fec0003800000 */
[----:B------:R-:W-:Y:S01]  /*1090*/  FSETP.GTU.FTZ.AND P0, PT, |R3|, +INF , PT ;  /* 0x7f8000000300780b */ /* 0x000fe20003f1c200 */
[----:B------:R-:W-:Y:S01]  /*10a0*/  IMAD.MOV.U32 R0, RZ, RZ, R6 ;  /* 0x000000ffff007224 */ /* 0x000fe200078e0006 */
[----:B------:R-:W-:-:S04]  /*10b0*/  FSETP.GTU.FTZ.AND P1, PT, |R6|, +INF , PT ;  /* 0x7f8000000600780b */ /* 0x000fc80003f3c200 */
[----:B------:R-:W-:-:S13]  /*10c0*/  PLOP3.LUT P0, PT, P0, P1, PT, 0xf8, 0x8f ;  /* 0x00000000008f781c */ /* 0x000fda0000703f70 */
[----:B------:R-:W-:Y:S05]  /*10d0*/  @P0 BRA `(.L_x_14) ;  /* 0x00000004004c0947 */ /* 0x000fea0003800000 */
[----:B------:R-:W-:-:S13]  /*10e0*/  LOP3.LUT P0, RZ, R6, 0x7fffffff, R3, 0xc8, !PT ;  /* 0x7fffffff06ff7812 */ /* 0x000fda000780c803 */
[----:B------:R-:W-:Y:S05]  /*10f0*/  @!P0 BRA `(.L_x_15) ;  /* 0x00000004003c8947 */ /* 0x000fea0003800000 */
[C---:B------:R-:W-:Y:S02]  /*1100*/  FSETP.NEU.FTZ.AND P2, PT, |R3|.reuse, +INF , PT ;  /* 0x7f8000000300780b */ /* 0x040fe40003f5d200 */
[----:B------:R-:W-:Y:S02]  /*1110*/  FSETP.NEU.FTZ.AND P1, PT, |R0|, +INF , PT ;  /* 0x7f8000000000780b */ /* 0x000fe40003f3d200 */
[----:B------:R-:W-:-:S11]  /*1120*/  FSETP.NEU.FTZ.AND P0, PT, |R3|, +INF , PT ;  /* 0x7f8000000300780b */ /* 0x000fd60003f1d200 */
[----:B------:R-:W-:Y:S05]  /*1130*/  @!P1 BRA !P2, `(.L_x_15) ;  /* 0x00000004002c9947 */ /* 0x000fea0005000000 */
[----:B------:R-:W-:-:S04]  /*1140*/  LOP3.LUT P2, RZ, R3, 0x7fffffff, RZ, 0xc0, !PT ;  /* 0x7fffffff03ff7812 */ /* 0x000fc8000784c0ff */
[----:B------:R-:W-:-:S13]  /*1150*/  PLOP3.LUT P1, PT, P1, P2, PT, 0x2f, 0xf2 ;  /* 0x0000000000f2781c */ /* 0x000fda0000f24577 */
[----:B------:R-:W-:Y:S05]  /*1160*/  @P1 BRA `(.L_x_16) ;  /* 0x0000000400181947 */ /* 0x000fea0003800000 */
[----:B------:R-:W-:-:S04]  /*1170*/  LOP3.LUT P1, RZ, R6, 0x7fffffff, RZ, 0xc0, !PT ;  /* 0x7fffffff06ff7812 */ /* 0x000fc8000782c0ff */
[----:B------:R-:W-:-:S13]  /*1180*/  PLOP3.LUT P0, PT, P0, P1, PT, 0x2f, 0xf2 ;  /* 0x0000000000f2781c */ /* 0x000fda0000702577 */
[----:B------:R-:W-:Y:S05]  /*1190*/  @P0 BRA `(.L_x_17) ;  /* 0x0000000400000947 */ /* 0x000fea0003800000 */
[----:B------:R-:W-:Y:S02]  /*11a0*/  ISETP.GE.AND P0, PT, R10, RZ, PT ;  /* 0x000000ff0a00720c */ /* 0x000fe40003f06270 */
[----:B------:R-:W-:-:S11]  /*11b0*/  ISETP.GE.AND P1, PT, R9, RZ, PT ;  /* 0x000000ff0900720c */ /* 0x000fd60003f26270 */
[----:B------:R-:W-:Y:S02]  /*11c0*/  @P0 IMAD.MOV.U32 R8, RZ, RZ, RZ ;  /* 0x000000ffff080224 */ /* 0x000fe400078e00ff */
[----:B------:R-:W-:Y:S01]  /*11d0*/  @!P0 FFMA R3, R3, 1.84467440737095516160e+19, RZ ;  /* 0x5f80000003038823 */ /* 0x000fe200000000ff */
[----:B------:R-:W-:Y:S02]  /*11e0*/  @!P0 IMAD.MOV.U32 R8, RZ, RZ, -0x40 ;  /* 0xffffffc0ff088424 */ /* 0x000fe400078e00ff */
[----:B------:R-:W-:Y:S02]  /*11f0*/  @!P1 FFMA R6, R0, 1.84467440737095516160e+19, RZ ;  /* 0x5f80000000069823 */ /* 0x000fe400000000ff */
[----:B------:R-:W-:-:S07]  /*1200*/  @!P1 VIADD R8, R8, 0x40 ;  /* 0x0000004008089836 */ /* 0x000fce0000000000 */
.L_x_13:
[----:B------:R-:W-:Y:S01]  /*1210*/  LEA R9, R7, 0xc0800000, 0x17 ;  /* 0xc080000007097811 */ /* 0x000fe200078eb8ff */
[----:B------:R-:W-:Y:S04]  /*1220*/  BSSY.RECONVERGENT B2, `(.L_x_18) ;  /* 0x0000036000027945 */ /* 0x000fe80003800200 */
[----:B------:R-:W-:Y:S02]  /*1230*/  IMAD.IADD R9, R6, 0x1, -R9 ;  /* 0x0000000106097824 */ /* 0x000fe400078e0a09 */
[----:B------:R-:W-:Y:S02]  /*1240*/  VIADD R6, R12, 0xffffff81 ;  /* 0xffffff810c067836 */ /* 0x000fe40000000000 */
[----:B------:R-:W0:Y:S01]  /*1250*/  MUFU.RCP R10, R9 ;  /* 0x00000009000a7308 */ /* 0x000e220000001000 */
[----:B------:R-:W-:Y:S01]  /*1260*/  FADD.FTZ R11, -R9, -RZ ;  /* 0x800000ff090b7221 */ /* 0x000fe20000010100 */
[C---:B------:R-:W-:Y:S01]  /*1270*/  IMAD R0, R6.reuse, -0x800000, R3 ;  /* 0xff80000006007824 */ /* 0x040fe200078e0203 */
[----:B------:R-:W-:-:S05]  /*1280*/  IADD3 R7, PT, PT, R6, 0x7f, -R7 ;  /* 0x0000007f06077810 */ /* 0x000fca0007ffe807 */
[----:B------:R-:W-:Y:S02]  /*1290*/  IMAD.IADD R7, R7, 0x1, R8 ;  /* 0x0000000107077824 */ /* 0x000fe400078e0208 */
[----:B0-----:R-:W-:-:S04]  /*12a0*/  FFMA R13, R10, R11, 1 ;  /* 0x3f8000000a0d7423 */ /* 0x001fc8000000000b */
[----:B------:R-:W-:-:S04]  /*12b0*/  FFMA R12, R10, R13, R10 ;  /* 0x0000000d0a0c7223 */ /* 0x000fc8000000000a */
[----:B------:R-:W-:-:S04]  /*12c0*/  FFMA R3, R0, R12, RZ ;  /* 0x0000000c00037223 */ /* 0x000fc800000000ff */
[----:B------:R-:W-:-:S04]  /*12d0*/  FFMA R10, R11, R3, R0 ;  /* 0x000000030b0a7223 */ /* 0x000fc80000000000 */
[----:B------:R-:W-:-:S04]  /*12e0*/  FFMA R13, R12, R10, R3 ;  /* 0x0000000a0c0d7223 */ /* 0x000fc80000000003 */
[----:B------:R-:W-:-:S04]  /*12f0*/  FFMA R10, R11, R13, R0 ;  /* 0x0000000d0b0a7223 */ /* 0x000fc80000000000 */
[----:B------:R-:W-:-:S05]  /*1300*/  FFMA R0, R12, R10, R13 ;  /* 0x0000000a0c007223 */ /* 0x000fca000000000d */
[----:B------:R-:W-:-:S04]  /*1310*/  SHF.R.U32.HI R3, RZ, 0x17, R0 ;  /* 0x00000017ff037819 */ /* 0x000fc80000011600 */
[----:B------:R-:W-:-:S05]  /*1320*/  LOP3.LUT R3, R3, 0xff, RZ, 0xc0, !PT ;  /* 0x000000ff03037812 */ /* 0x000fca00078ec0ff */
[----:B------:R-:W-:-:S04]  /*1330*/  IMAD.IADD R9, R3, 0x1, R7 ;  /* 0x0000000103097824 */ /* 0x000fc800078e0207 */
[----:B------:R-:W-:-:S05]  /*1340*/  VIADD R3, R9, 0xffffffff ;  /* 0xffffffff09037836 */ /* 0x000fca0000000000 */
[----:B------:R-:W-:-:S13]  /*1350*/  ISETP.GE.U32.AND P0, PT, R3, 0xfe, PT ;  /* 0x000000fe0300780c */ /* 0x000fda0003f06070 */
[----:B------:R-:W-:Y:S05]  /*1360*/  @!P0 BRA `(.L_x_19) ;  /* 0x0000000000808947 */ /* 0x000fea0003800000 */
[----:B------:R-:W-:-:S13]  /*1370*/  ISETP.GT.AND P0, PT, R9, 0xfe, PT ;  /* 0x000000fe0900780c */ /* 0x000fda0003f04270 */
[----:B------:R-:W-:Y:S05]  /*1380*/  @P0 BRA `(.L_x_20) ;  /* 0x00000000006c0947 */ /* 0x000fea0003800000 */
[----:B------:R-:W-:-:S13]  /*1390*/  ISETP.GE.AND P0, PT, R9, 0x1, PT ;  /* 0x000000010900780c */ /* 0x000fda0003f06270 */
[----:B------:R-:W-:Y:S05]  /*13a0*/  @P0 BRA `(.L_x_21) ;  /* 0x0000000000740947 */ /* 0x000fea0003800000 */
[----:B------:R-:W-:Y:S02]  /*13b0*/  ISETP.GE.AND P0, PT, R9, -0x18, PT ;  /* 0xffffffe80900780c */ /* 0x000fe40003f06270 */
[----:B------:R-:W-:-:S11]  /*13c0*/  LOP3.LUT R0, R0, 0x80000000, RZ, 0xc0, !PT ;  /* 0x8000000000007812 */ /* 0x000fd600078ec0ff */
[----:B------:R-:W-:Y:S05]  /*13d0*/  @!P0 BRA `(.L_x_21) ;  /* 0x0000000000688947 */ /* 0x000fea0003800000 */
[CCC-:B------:R-:W-:Y:S01]  /*13e0*/  FFMA.RZ R3, R12.reuse, R10.reuse, R13.reuse ;  /* 0x0000000a0c037223 */ /* 0x1c0fe2000000c00d */
[C---:B------:R-:W-:Y:S02]  /*13f0*/  VIADD R8, R9.reuse, 0x20 ;  /* 0x0000002009087836 */ /* 0x040fe40000000000 */
[CCC-:B------:R-:W-:Y:S01]  /*1400*/  FFMA.RM R6, R12.reuse, R10.reuse, R13.reuse ;  /* 0x0000000a0c067223 */ /* 0x1c0fe2000000400d */
[----:B------:R-:W-:Y:S02]  /*1410*/  ISETP.NE.AND P2, PT, R9, RZ, PT ;  /* 0x000000ff0900720c */ /* 0x000fe40003f45270 */
[----:B------:R-:W-:Y:S01]  /*1420*/  LOP3.LUT R7, R3, 0x7fffff, RZ, 0xc0, !PT ;  /* 0x007fffff03077812 */ /* 0x000fe200078ec0ff */
[----:B------:R-:W-:Y:S01]  /*1430*/  FFMA.RP R3, R12, R10, R13 ;  /* 0x0000000a0c037223 */ /* 0x000fe2000000800d */
[----:B------:R-:W-:Y:S01]  /*1440*/  ISETP.NE.AND P1, PT, R9, RZ, PT ;  /* 0x000000ff0900720c */ /* 0x000fe20003f25270 */
[----:B------:R-:W-:Y:S01]  /*1450*/  IMAD.MOV R9, RZ, RZ, -R9 ;  /* 0x000000ffff097224 */ /* 0x000fe200078e0a09 */
[----:B------:R-:W-:-:S02]  /*1460*/  LOP3.LUT R7, R7, 0x800000, RZ, 0xfc, !PT ;  /* 0x0080000007077812 */ /* 0x000fc400078efcff */
[----:B------:R-:W-:Y:S02]  /*1470*/  FSETP.NEU.FTZ.AND P0, PT, R3, R6, PT ;  /* 0x000000060300720b */ /* 0x000fe40003f1d000 */
[----:B------:R-:W-:Y:S02]  /*1480*/  SHF.L.U32 R8, R7, R8, RZ ;  /* 0x0000000807087219 */ /* 0x000fe400000006ff */
[----:B------:R-:W-:Y:S02]  /*1490*/  SEL R6, R9, RZ, P2 ;  /* 0x000000ff09067207 */ /* 0x000fe40001000000 */
[----:B------:R-:W-:Y:S02]  /*14a0*/  ISETP.NE.AND P1, PT, R8, RZ, P1 ;  /* 0x000000ff0800720c */ /* 0x000fe40000f25270 */
[----:B------:R-:W-:Y:S02]  /*14b0*/  SHF.R.U32.HI R6, RZ, R6, R7 ;  /* 0x00000006ff067219 */ /* 0x000fe40000011607 */
[----:B------:R-:W-:-:S02]  /*14c0*/  PLOP3.LUT P0, PT, P0, P1, PT, 0xf8, 0x8f ;  /* 0x00000000008f781c */ /* 0x000fc40000703f70 */
[----:B------:R-:W-:Y:S02]  /*14d0*/  SHF.R.U32.HI R8, RZ, 0x1, R6 ;  /* 0x00000001ff087819 */ /* 0x000fe40000011606 */
[----:B------:R-:W-:-:S04]  /*14e0*/  SEL R3, RZ, 0x1, !P0 ;  /* 0x00000001ff037807 */ /* 0x000fc80004000000 */
[----:B------:R-:W-:-:S04]  /*14f0*/  LOP3.LUT R3, R3, 0x1, R8, 0xf8, !PT ;  /* 0x0000000103037812 */ /* 0x000fc800078ef808 */
[----:B------:R-:W-:-:S05]  /*1500*/  LOP3.LUT R3, R3, R6, RZ, 0xc0, !PT ;  /* 0x0000000603037212 */ /* 0x000fca00078ec0ff */
[----:B------:R-:W-:-:S05]  /*1510*/  IMAD.IADD R3, R8, 0x1, R3 ;  /* 0x0000000108037824 */ /* 0x000fca00078e0203 */
[----:B------:R-:W-:Y:S01]  /*1520*/  LOP3.LUT R0, R3, R0, RZ, 0xfc, !PT ;  /* 0x0000000003007212 */ /* 0x000fe200078efcff */
[----:B------:R-:W-:Y:S06]  /*1530*/  BRA `(.L_x_21) ;  /* 0x0000000000107947 */ /* 0x000fec0003800000 */
.L_x_20:
[----:B------:R-:W-:-:S04]  /*1540*/  LOP3.LUT R0, R0, 0x80000000, RZ, 0xc0, !PT ;  /* 0x8000000000007812 */ /* 0x000fc800078ec0ff */
[----:B------:R-:W-:Y:S01]  /*1550*/  LOP3.LUT R0, R0, 0x7f800000, RZ, 0xfc, !PT ;  /* 0x7f80000000007812 */ /* 0x000fe200078efcff */
[----:B------:R-:W-:Y:S06]  /*1560*/  BRA `(.L_x_21) ;  /* 0x0000000000047947 */ /* 0x000fec0003800000 */
.L_x_19:
[----:B------:R-:W-:-:S07]  /*1570*/  IMAD R0, R7, 0x800000, R0 ;  /* 0x0080000007007824 */ /* 0x000fce00078e0200 */
.L_x_21:
[----:B------:R-:W-:Y:S05]  /*1580*/  BSYNC.RECONVERGENT B2 ;  /* 0x0000000000027941 */ /* 0x000fea0003800200 */
.L_x_18:
[----:B------:R-:W-:Y:S05]  /*1590*/  BRA `(.L_x_22) ;  /* 0x0000000000207947 */ /* 0x000fea0003800000 */
.L_x_17:
[----:B------:R-:W-:-:S04]  /*15a0*/  LOP3.LUT R0, R6, 0x80000000, R3, 0x48, !PT ;  /* 0x8000000006007812 */ /* 0x000fc800078e4803 */
[----:B------:R-:W-:Y:S01]  /*15b0*/  LOP3.LUT R0, R0, 0x7f800000, RZ, 0xfc, !PT ;  /* 0x7f80000000007812 */ /* 0x000fe200078efcff */
[----:B------:R-:W-:Y:S06]  /*15c0*/  BRA `(.L_x_22) ;  /* 0x0000000000147947 */ /* 0x000fec0003800000 */
.L_x_16:
[----:B------:R-:W-:Y:S01]  /*15d0*/  LOP3.LUT R0, R6, 0x80000000, R3, 0x48, !PT ;  /* 0x8000000006007812 */ /* 0x000fe200078e4803 */
[----:B------:R-:W-:Y:S06]  /*15e0*/  BRA `(.L_x_22) ;  /* 0x00000000000c7947 */ /* 0x000fec0003800000 */
.L_x_15:
[----:B------:R-:W0:Y:S01]  /*15f0*/  MUFU.RSQ R0, -QNAN ;  /* 0xffc0000000007908 */ /* 0x000e220000001400 */
[----:B------:R-:W-:Y:S05]  /*1600*/  BRA `(.L_x_22) ;  /* 0x0000000000047947 */ /* 0x000fea0003800000 */
.L_x_14:
[----:B------:R-:W-:-:S07]  /*1610*/  FADD.FTZ R0, R3, R0 ;  /* 0x0000000003007221 */ /* 0x000fce0000010000 */
.L_x_22:
[----:B------:R-:W-:Y:S05]  /*1620*/  BSYNC.RECONVERGENT B1 ;  /* 0x0000000000017941 */ /* 0x000fea0003800200 */
.L_x_12:
[----:B------:R-:W-:-:S04]  /*1630*/  IMAD.MOV.U32 R3, RZ, RZ, 0x0 ;  /* 0x00000000ff037424 */ /* 0x000fc800078e00ff */
[----:B0-----:R-:W-:Y:S05]  /*1640*/  RET.REL.NODEC R2 `(_Z27qnn_features_to_anim_kernelPKtP6__halfiiif) ;  /* 0xffffffe8026c7950 */ /* 0x001fea0003c3ffff */
.L_x_23:
[----:B------:R-:W-:-:S00]  /*1650*/  BRA `(.L_x_23) ;  /* 0xfffffffc00fc7947 */ /* 0x000fc0000383ffff */
[----:B------:R-:W-:-:S00]  /*1660*/  NOP ;  /* 0x0000000000007918 */ /* 0x000fc00000000000 */
        /* <DEDUP_REMOVED lines=9> */
.L_x_24:


//--------------------- .nv.shared.reserved.0     --------------------------
	.section	.nv.shared.reserved.0,"aw",@nobits
	.weak		__nv_reservedSMEM_offset_0_alias
	.size		__nv_reservedSMEM_offset_0_alias, 0, 64
	.other		__nv_reservedSMEM_offset_0_alias,@"STO_CUDA_RESERVED_SHARED STV_DEFAULT"
__nv_reservedSMEM_offset_0_alias:
	.zero		0
	.zero		64


//--------------------- .nv.constant0._Z27qnn_features_to_anim_kernelPKtP6__halfiiif --------------------------
	.section	.nv.constant0._Z27qnn_features_to_anim_kernelPKtP6__halfiiif,"a",@progbits
	.sectionflags	@""
	.align	4
.nv.constant0._Z27qnn_features_to_anim_kernelPKtP6__halfiiif:
	.zero		928


//--------------------- SYMBOLS --------------------------

	.type		.nv.reservedSmem.offset0,@object
	.size		.nv.reservedSmem.offset0,0x4
